//
// Generated by NVIDIA NVVM Compiler
//
// Compiler Build ID: CL-36424714
// Cuda compilation tools, release 13.0, V13.0.88
// Based on NVVM 20.0.0
//

.version 9.0
.target sm_100
.address_size 64

	// .globl	_Z10vector_addPiS_S_i

.visible .entry _Z10vector_addPiS_S_i(
	.param .u64 .ptr .align 1 _Z10vector_addPiS_S_i_param_0,
	.param .u64 .ptr .align 1 _Z10vector_addPiS_S_i_param_1,
	.param .u64 .ptr .align 1 _Z10vector_addPiS_S_i_param_2,
	.param .u32 _Z10vector_addPiS_S_i_param_3
)
{
	.reg .b32 	%r<8>;
	.reg .b64 	%rd<11>;

	ld.param.u64 	%rd1, [_Z10vector_addPiS_S_i_param_0];
	ld.param.u64 	%rd2, [_Z10vector_addPiS_S_i_param_1];
	ld.param.u64 	%rd3, [_Z10vector_addPiS_S_i_param_2];
	cvta.to.global.u64 	%rd4, %rd3;
	cvta.to.global.u64 	%rd5, %rd2;
	cvta.to.global.u64 	%rd6, %rd1;
	mov.u32 	%r1, %ctaid.x;
	mov.u32 	%r2, %ntid.x;
	mov.u32 	%r3, %tid.x;
	mad.lo.s32 	%r4, %r1, %r2, %r3;
	mul.wide.s32 	%rd7, %r4, 4;
	add.s64 	%rd8, %rd6, %rd7;
	ld.global.u32 	%r5, [%rd8];
	add.s64 	%rd9, %rd5, %rd7;
	ld.global.u32 	%r6, [%rd9];
	add.s32 	%r7, %r6, %r5;
	add.s64 	%rd10, %rd4, %rd7;
	st.global.u32 	[%rd10], %r7;
	ret;

}


// ===== COMPILED SASS (sm_100) =====

	.target	sm_100

	.elftype	@"ET_EXEC"


//--------------------- .note.nv.tkinfo           --------------------------
	.section	.note.nv.tkinfo,"",@"SHT_NOTE"
	.sectionflags	@"SHF_NOTE_NV_TKINFO"
	.tkinfo
        /*0018*/ 	.word	0x00000002
        /*0030*/ 	.string	""
        /*0030*/ 	.string	"ptxas"
        /*0030*/ 	.string	"Cuda compilation tools, release 13.0, V13.0.88"
        /*0030*/ 	.string	"Build cuda_13.0.r13.0/compiler.36424714_0"
        /*0030*/ 	.string	"-arch sm_100 -m 64 "



//--------------------- .note.nv.cuinfo           --------------------------
	.section	.note.nv.cuinfo,"",@"SHT_NOTE"
	.sectionflags	@"SHF_NOTE_NV_CUINFO"
        /*0018*/ 	.short	0x0002
        /*001a*/ 	.short	0x0064
        /*001c*/ 	.short	0x0082
	.zero		2


//--------------------- .nv.info                  --------------------------
	.section	.nv.info,"",@"SHT_CUDA_INFO"
	.align	4


	//----- nvinfo : EIATTR_REGCOUNT
	.align		4
        /*0000*/ 	.byte	0x04, 0x2f
        /*0002*/ 	.short	(.L_1 - .L_0)
	.align		4
.L_0:
        /*0004*/ 	.word	index@(_Z10vector_addPiS_S_i)
        /*0008*/ 	.word	0x0000000c


	//----- nvinfo : EIATTR_FRAME_SIZE
	.align		4
.L_1:
        /*000c*/ 	.byte	0x04, 0x11
        /*000e*/ 	.short	(.L_3 - .L_2)
	.align		4
.L_2:
        /*0010*/ 	.word	index@(_Z10vector_addPiS_S_i)
        /*0014*/ 	.word	0x00000000


	//----- nvinfo : EIATTR_MIN_STACK_SIZE
	.align		4
.L_3:
        /*0018*/ 	.byte	0x04, 0x12
        /*001a*/ 	.short	(.L_5 - .L_4)
	.align		4
.L_4:
        /*001c*/ 	.word	index@(_Z10vector_addPiS_S_i)
        /*0020*/ 	.word	0x00000000
.L_5:


//--------------------- .nv.compat                --------------------------
	.section	.nv.compat,"",@"SHT_CUDA_COMPAT_INFO"
	.align	4
        /*0000*/ 	.byte	0x02, 0x09, 0x00, 0x00, 0x02, 0x02, 0x01, 0x00, 0x02, 0x05, 0x05, 0x00, 0x03, 0x07, 0x01, 0x01
        /*0010*/ 	.byte	0x02, 0x03, 0x00, 0x00, 0x02, 0x06, 0x01, 0x00, 0x04, 0x0b, 0x08, 0x00, 0x09, 0x00, 0x00, 0x00
        /*0020*/ 	.byte	0x00, 0x00, 0x00, 0x00


//--------------------- .nv.info._Z10vector_addPiS_S_i --------------------------
	.section	.nv.info._Z10vector_addPiS_S_i,"",@"SHT_CUDA_INFO"
	.sectionflags	@""
	.align	4


	//----- nvinfo : EIATTR_CUDA_API_VERSION
	.align		4
        /*0000*/ 	.byte	0x04, 0x37
        /*0002*/ 	.short	(.L_7 - .L_6)
.L_6:
        /*0004*/ 	.word	0x00000082


	//----- nvinfo : EIATTR_KPARAM_INFO
	.align		4
.L_7:
        /*0008*/ 	.byte	0x04, 0x17
        /*000a*/ 	.short	(.L_9 - .L_8)
.L_8:
        /*000c*/ 	.word	0x00000000
        /*0010*/ 	.short	0x0003
        /*0012*/ 	.short	0x0018
        /*0014*/ 	.byte	0x00, 0xf0, 0x11, 0x00


	//----- nvinfo : EIATTR_KPARAM_INFO
	.align		4
.L_9:
        /*0018*/ 	.byte	0x04, 0x17
        /*001a*/ 	.short	(.L_11 - .L_10)
.L_10:
        /*001c*/ 	.word	0x00000000
        /*0020*/ 	.short	0x0002
        /*0022*/ 	.short	0x0010
        /*0024*/ 	.byte	0x00, 0xf5, 0x21, 0x00


	//----- nvinfo : EIATTR_KPARAM_INFO
	.align		4
.L_11:
        /*0028*/ 	.byte	0x04, 0x17
        /*002a*/ 	.short	(.L_13 - .L_12)
.L_12:
        /*002c*/ 	.word	0x00000000
        /*0030*/ 	.short	0x0001
        /*0032*/ 	.short	0x0008
        /*0034*/ 	.byte	0x00, 0xf5, 0x21, 0x00


	//----- nvinfo : EIATTR_KPARAM_INFO
	.align		4
.L_13:
        /*0038*/ 	.byte	0x04, 0x17
        /*003a*/ 	.short	(.L_15 - .L_14)
.L_14:
        /*003c*/ 	.word	0x00000000
        /*0040*/ 	.short	0x0000
        /*0042*/ 	.short	0x0000
        /*0044*/ 	.byte	0x00, 0xf5, 0x21, 0x00


	//----- nvinfo : EIATTR_SPARSE_MMA_MASK
	.align		4
.L_15:
        /*0048*/ 	.byte	0x03, 0x50
        /*004a*/ 	.short	0x0000


	//----- nvinfo : EIATTR_MAXREG_COUNT
	.align		4
        /*004c*/ 	.byte	0x03, 0x1b
        /*004e*/ 	.short	0x00ff


	//----- nvinfo : EIATTR_MERCURY_ISA_VERSION
	.align		4
        /*0050*/ 	.byte	0x03, 0x5f
        /*0052*/ 	.short	0x0101


	//----- nvinfo : EIATTR_VRC_CTA_INIT_COUNT
	.align		4
        /*0054*/ 	.byte	0x02, 0x4a
	.zero		1
	.zero		1


	//----- nvinfo : EIATTR_EXIT_INSTR_OFFSETS
	.align		4
        /*0058*/ 	.byte	0x04, 0x1c
        /*005a*/ 	.short	(.L_17 - .L_16)


	//   ....[0]....
.L_16:
        /*005c*/ 	.word	0x00000100


	//----- nvinfo : EIATTR_CBANK_PARAM_SIZE
	.align		4
.L_17:
        /*0060*/ 	.byte	0x03, 0x19
        /*0062*/ 	.short	0x001c


	//----- nvinfo : EIATTR_PARAM_CBANK
	.align		4
        /*0064*/ 	.byte	0x04, 0x0a
        /*0066*/ 	.short	(.L_19 - .L_18)
	.align		4
.L_18:
        /*0068*/ 	.word	index@(.nv.constant0._Z10vector_addPiS_S_i)
        /*006c*/ 	.short	0x0380
        /*006e*/ 	.short	0x001c


	//----- nvinfo : EIATTR_SW_WAR
	.align		4
.L_19:
        /*0070*/ 	.byte	0x04, 0x36
        /*0072*/ 	.short	(.L_21 - .L_20)
.L_20:
        /*0074*/ 	.word	0x00000008
.L_21:


//--------------------- .nv.callgraph             --------------------------
	.section	.nv.callgraph,"",@"SHT_CUDA_CALLGRAPH"
	.align	4
	.sectionentsize	8
	.align		4
        /*0000*/ 	.word	0x00000000
	.align		4
        /*0004*/ 	.word	0xffffffff
	.align		4
        /*0008*/ 	.word	0x00000000
	.align		4
        /*000c*/ 	.word	0xfffffffe
	.align		4
        /*0010*/ 	.word	0x00000000
	.align		4
        /*0014*/ 	.word	0xfffffffd
	.align		4
        /*0018*/ 	.word	0x00000000
	.align		4
        /*001c*/ 	.word	0xfffffffc


//--------------------- .text._Z10vector_addPiS_S_i --------------------------
	.section	.text._Z10vector_addPiS_S_i,"ax",@progbits
	.align	128
        .global         _Z10vector_addPiS_S_i
        .type           _Z10vector_addPiS_S_i,@function
        .size           _Z10vector_addPiS_S_i,(.L_x_1 - _Z10vector_addPiS_S_i)
        .other          _Z10vector_addPiS_S_i,@"STO_CUDA_ENTRY STV_DEFAULT"
_Z10vector_addPiS_S_i:
.text._Z10vector_addPiS_S_i:
[----:B------:R-:W-:Y:S01]  /*0000*/  LDC R1, c[0x0][0x37c] ;  /* 0x0000df00ff017b82 */ /* 0x000fe20000000800 */
[----:B------:R-:W0:Y:S07]  /*0010*/  S2R R0, SR_TID.X ;  /* 0x0000000000007919 */ /* 0x000e2e0000002100 */
[----:B------:R-:W0:Y:S01]  /*0020*/  S2UR UR6, SR_CTAID.X ;  /* 0x00000000000679c3 */ /* 0x000e220000002500 */
[----:B------:R-:W1:Y:S07]  /*0030*/  LDCU.64 UR4, c[0x0][0x358] ;  /* 0x00006b00ff0477ac */ /* 0x000e6e0008000a00 */
[----:B------:R-:W0:Y:S08]  /*0040*/  LDC R9, c[0x0][0x360] ;  /* 0x0000d800ff097b82 */ /* 0x000e300000000800 */
[----:B------:R-:W2:Y:S08]  /*0050*/  LDC.64 R2, c[0x0][0x380] ;  /* 0x0000e000ff027b82 */ /* 0x000eb00000000a00 */
[----:B------:R-:W3:Y:S01]  /*0060*/  LDC.64 R4, c[0x0][0x388] ;  /* 0x0000e200ff047b82 */ /* 0x000ee20000000a00 */
[----:B0-----:R-:W-:-:S07]  /*0070*/  IMAD R9, R9, UR6, R0 ;  /* 0x0000000609097c24 */ /* 0x001fce000f8e0200 */
[----:B------:R-:W0:Y:S01]  /*0080*/  LDC.64 R6, c[0x0][0x390] ;  /* 0x0000e400ff067b82 */ /* 0x000e220000000a00 */
[----:B--2---:R-:W-:-:S06]  /*0090*/  IMAD.WIDE R2, R9, 0x4, R2 ;  /* 0x0000000409027825 */ /* 0x004fcc00078e0202 */
[----:B-1----:R-:W2:Y:S01]  /*00a0*/  LDG.E R2, desc[UR4][R2.64] ;  /* 0x0000000402027981 */ /* 0x002ea2000c1e1900 */
[----:B---3--:R-:W-:-:S06]  /*00b0*/  IMAD.WIDE R4, R9, 0x4, R4 ;  /* 0x0000000409047825 */ /* 0x008fcc00078e0204 */
[----:B------:R-:W2:Y:S01]  /*00c0*/  LDG.E R5, desc[UR4][R4.64] ;  /* 0x0000000404057981 */ /* 0x000ea2000c1e1900 */
[----:B0-----:R-:W-:Y:S01]  /*00d0*/  IMAD.WIDE R6, R9, 0x4, R6 ;  /* 0x0000000409067825 */ /* 0x001fe200078e0206 */
[----:B--2---:R-:W-:-:S05]  /*00e0*/  IADD3 R9, PT, PT, R2, R5, RZ ;  /* 0x0000000502097210 */ /* 0x004fca0007ffe0ff */
[----:B------:R-:W-:Y:S01]  /*00f0*/  STG.E desc[UR4][R6.64], R9 ;  /* 0x0000000906007986 */ /* 0x000fe2000c101904 */
[----:B------:R-:W-:Y:S05]  /*0100*/  EXIT ;  /* 0x000000000000794d */ /* 0x000fea0003800000 */
.L_x_0:
[----:B------:R-:W-:-:S00]  /*0110*/  BRA `(.L_x_0) ;  /* 0xfffffffc00fc7947 */ /* 0x000fc0000383ffff */
[----:B------:R-:W-:-:S00]  /*0120*/  NOP ;  /* 0x0000000000007918 */ /* 0x000fc00000000000 */
        /* <DEDUP_REMOVED lines=13> */
.L_x_1:


//--------------------- .nv.shared.reserved.0     --------------------------
	.section	.nv.shared.reserved.0,"aw",@nobits
	.weak		__nv_reservedSMEM_offset_0_alias
	.size		__nv_reservedSMEM_offset_0_alias, 0, 64
	.other		__nv_reservedSMEM_offset_0_alias,@"STO_CUDA_RESERVED_SHARED STV_DEFAULT"
__nv_reservedSMEM_offset_0_alias:
	.zero		0
	.zero		64


//--------------------- .nv.constant0._Z10vector_addPiS_S_i --------------------------
	.section	.nv.constant0._Z10vector_addPiS_S_i,"a",@progbits
	.sectionflags	@""
	.align	4
.nv.constant0._Z10vector_addPiS_S_i:
	.zero		924


//--------------------- SYMBOLS --------------------------

	.type		.nv.reservedSmem.offset0,@object
	.size		.nv.reservedSmem.offset0,0x4
